	.headerflags	@"EF_CUDA_TEXMODE_UNIFIED EF_CUDA_64BIT_ADDRESS EF_CUDA_ACCELERATORS EF_CUDA_SM90 EF_CUDA_VIRTUAL_SM(EF_CUDA_SM90)"
	.elftype	@"ET_EXEC"


//--------------------- .nv.info                  --------------------------
	.section	.nv.info,"",@"SHT_CUDA_INFO"
	.align	4


	//----- nvinfo : EIATTR_REGCOUNT
	.align		4
        /*0000*/ 	.byte	0x04, 0x2f
        /*0002*/ 	.short	(.L_3 - .L_2)
	.align		4
.L_2:
        /*0004*/ 	.word	index@(triton_poi_fused__native_batch_norm_legit_no_training_28)
        /*0008*/ 	.word	0x00000010


	//----- nvinfo : EIATTR_MIN_STACK_SIZE
	.align		4
.L_3:
        /*000c*/ 	.byte	0x04, 0x12
        /*000e*/ 	.short	(.L_5 - .L_4)
	.align		4
.L_4:
        /*0010*/ 	.word	index@(triton_poi_fused__native_batch_norm_legit_no_training_28)
        /*0014*/ 	.word	0x00000000


	//----- nvinfo : EIATTR_FRAME_SIZE
	.align		4
.L_5:
        /*0018*/ 	.byte	0x04, 0x11
        /*001a*/ 	.short	(.L_7 - .L_6)
	.align		4
.L_6:
        /*001c*/ 	.word	index@(triton_poi_fused__native_batch_norm_legit_no_training_28)
        /*0020*/ 	.word	0x00000000


	//----- nvinfo : EIATTR_MIN_STACK_SIZE
	.align		4
.L_7:
        /*0024*/ 	.byte	0x04, 0x12
        /*0026*/ 	.short	(.L_9 - .L_8)
	.align		4
.L_8:
        /*0028*/ 	.word	index@(triton_poi_fused__native_batch_norm_legit_no_training_28)
        /*002c*/ 	.word	0x00000000
.L_9:


//--------------------- .nv.info.triton_poi_fused__native_batch_norm_legit_no_training_28 --------------------------
	.section	.nv.info.triton_poi_fused__native_batch_norm_legit_no_training_28,"",@"SHT_CUDA_INFO"
	.sectionflags	@""
	.align	4


	//----- nvinfo : EIATTR_CUDA_API_VERSION
	.align		4
        /*0000*/ 	.byte	0x04, 0x37
        /*0002*/ 	.short	(.L_11 - .L_10)
.L_10:
        /*0004*/ 	.word	0x0000007c


	//----- nvinfo : EIATTR_KPARAM_INFO
	.align		4
.L_11:
        /*0008*/ 	.byte	0x04, 0x17
        /*000a*/ 	.short	(.L_13 - .L_12)
.L_12:
        /*000c*/ 	.word	0x00000000
        /*0010*/ 	.short	0x0006
        /*0012*/ 	.short	0x0030
        /*0014*/ 	.byte	0x00, 0xf0, 0x11, 0x00


	//----- nvinfo : EIATTR_KPARAM_INFO
	.align		4
.L_13:
        /*0018*/ 	.byte	0x04, 0x17
        /*001a*/ 	.short	(.L_15 - .L_14)
.L_14:
        /*001c*/ 	.word	0x00000000
        /*0020*/ 	.short	0x0005
        /*0022*/ 	.short	0x0028
        /*0024*/ 	.byte	0x00, 0xf4, 0x21, 0x00


	//----- nvinfo : EIATTR_KPARAM_INFO
	.align		4
.L_15:
        /*0028*/ 	.byte	0x04, 0x17
        /*002a*/ 	.short	(.L_17 - .L_16)
.L_16:
        /*002c*/ 	.word	0x00000000
        /*0030*/ 	.short	0x0004
        /*0032*/ 	.short	0x0020
        /*0034*/ 	.byte	0x00, 0xf4, 0x21, 0x00


	//----- nvinfo : EIATTR_KPARAM_INFO
	.align		4
.L_17:
        /*0038*/ 	.byte	0x04, 0x17
        /*003a*/ 	.short	(.L_19 - .L_18)
.L_18:
        /*003c*/ 	.word	0x00000000
        /*0040*/ 	.short	0x0003
        /*0042*/ 	.short	0x0018
        /*0044*/ 	.byte	0x00, 0xf4, 0x21, 0x00


	//----- nvinfo : EIATTR_KPARAM_INFO
	.align		4
.L_19:
        /*0048*/ 	.byte	0x04, 0x17
        /*004a*/ 	.short	(.L_21 - .L_20)
.L_20:
        /*004c*/ 	.word	0x00000000
        /*0050*/ 	.short	0x0002
        /*0052*/ 	.short	0x0010
        /*0054*/ 	.byte	0x00, 0xf4, 0x21, 0x00


	//----- nvinfo : EIATTR_KPARAM_INFO
	.align		4
.L_21:
        /*0058*/ 	.byte	0x04, 0x17
        /*005a*/ 	.short	(.L_23 - .L_22)
.L_22:
        /*005c*/ 	.word	0x00000000
        /*0060*/ 	.short	0x0001
        /*0062*/ 	.short	0x0008
        /*0064*/ 	.byte	0x00, 0xf4, 0x21, 0x00


	//----- nvinfo : EIATTR_KPARAM_INFO
	.align		4
.L_23:
        /*0068*/ 	.byte	0x04, 0x17
        /*006a*/ 	.short	(.L_25 - .L_24)
.L_24:
        /*006c*/ 	.word	0x00000000
        /*0070*/ 	.short	0x0000
        /*0072*/ 	.short	0x0000
        /*0074*/ 	.byte	0x00, 0xf4, 0x21, 0x00


	//----- nvinfo : EIATTR_SPARSE_MMA_MASK
	.align		4
.L_25:
        /*0078*/ 	.byte	0x03, 0x50
        /*007a*/ 	.short	0x0000


	//----- nvinfo : EIATTR_MAXREG_COUNT
	.align		4
        /*007c*/ 	.byte	0x03, 0x1b
        /*007e*/ 	.short	0x00ff


	//----- nvinfo : EIATTR_EXIT_INSTR_OFFSETS
	.align		4
        /*0080*/ 	.byte	0x04, 0x1c
        /*0082*/ 	.short	(.L_27 - .L_26)


	//   ....[0]....
.L_26:
        /*0084*/ 	.word	0x000002d0


	//----- nvinfo : EIATTR_REQNTID
	.align		4
.L_27:
        /*0088*/ 	.byte	0x04, 0x10
        /*008a*/ 	.short	(.L_29 - .L_28)
.L_28:
        /*008c*/ 	.word	0x00000080
        /*0090*/ 	.word	0x00000001
        /*0094*/ 	.word	0x00000001


	//----- nvinfo : EIATTR_CBANK_PARAM_SIZE
	.align		4
.L_29:
        /*0098*/ 	.byte	0x03, 0x19
        /*009a*/ 	.short	0x0034


	//----- nvinfo : EIATTR_PARAM_CBANK
	.align		4
        /*009c*/ 	.byte	0x04, 0x0a
        /*009e*/ 	.short	(.L_31 - .L_30)
	.align		4
.L_30:
        /*00a0*/ 	.word	index@(.nv.constant0.triton_poi_fused__native_batch_norm_legit_no_training_28)
        /*00a4*/ 	.short	0x0210
        /*00a6*/ 	.short	0x0034


	//----- nvinfo : EIATTR_SW_WAR
	.align		4
.L_31:
        /*00a8*/ 	.byte	0x04, 0x36
        /*00aa*/ 	.short	(.L_33 - .L_32)
.L_32:
        /*00ac*/ 	.word	0x00000008
.L_33:


//--------------------- .nv.callgraph             --------------------------
	.section	.nv.callgraph,"",@"SHT_CUDA_CALLGRAPH"
	.align	4
	.sectionentsize	8
	.align		4
        /*0000*/ 	.word	0x00000000
	.align		4
        /*0004*/ 	.word	0xffffffff
	.align		4
        /*0008*/ 	.word	0x00000000
	.align		4
        /*000c*/ 	.word	0xfffffffe
	.align		4
        /*0010*/ 	.word	0x00000000
	.align		4
        /*0014*/ 	.word	0xfffffffd
	.align		4
        /*0018*/ 	.word	0x00000000
	.align		4
        /*001c*/ 	.word	0xfffffffc


//--------------------- .nv.constant4             --------------------------
	.section	.nv.constant4,"a",@progbits
	.align	8
	.align		8
.nv.constant4:
        /*0000*/ 	.dword	_$_str
	.align		8
        /*0008*/ 	.dword	_$_str_$_2


//--------------------- .text.triton_poi_fused__native_batch_norm_legit_no_training_28 --------------------------
	.section	.text.triton_poi_fused__native_batch_norm_legit_no_training_28,"ax",@progbits
	.align	128
        .global         triton_poi_fused__native_batch_norm_legit_no_training_28
        .type           triton_poi_fused__native_batch_norm_legit_no_training_28,@function
        .size           triton_poi_fused__native_batch_norm_legit_no_training_28,(.L_x_1 - triton_poi_fused__native_batch_norm_legit_no_training_28)
        .other          triton_poi_fused__native_batch_norm_legit_no_training_28,@"STO_CUDA_ENTRY STV_DEFAULT"
triton_poi_fused__native_batch_norm_legit_no_training_28:
.text.triton_poi_fused__native_batch_norm_legit_no_training_28:
[----:B------:R-:W-:Y:S01]  /*0000*/  LDC R1, c[0x0][0x28] ;  /* 0x00000a00ff017b82 */ /* 0x000fe20000000800 */
[----:B------:R-:W1:Y:S07]  /*0010*/  S2R R0, SR_TID.X ;  /* 0x0000000000007919 */ /* 0x000e6e0000002100 */
[----:B------:R-:W2:Y:S01]  /*0020*/  LDC.64 R6, c[0x0][0x220] ;  /* 0x00008800ff067b82 */ /* 0x000ea20000000a00 */
[----:B------:R-:W-:Y:S01]  /*0030*/  ULDC.64 UR4, c[0x0][0x208] ;  /* 0x0000820000047ab9 */ /* 0x000fe20000000a00 */
[----:B------:R-:W3:Y:S06]  /*0040*/  S2R R3, SR_CTAID.X ;  /* 0x0000000000037919 */ /* 0x000eec0000002500 */
[----:B------:R-:W4:Y:S08]  /*0050*/  LDC.64 R4, c[0x0][0x218] ;  /* 0x00008600ff047b82 */ /* 0x000f300000000a00 */
[----:B------:R-:W5:Y:S08]  /*0060*/  LDC.64 R8, c[0x0][0x228] ;  /* 0x00008a00ff087b82 */ /* 0x000f700000000a00 */
[----:B------:R-:W5:Y:S01]  /*0070*/  LDC.64 R10, c[0x0][0x230] ;  /* 0x00008c00ff0a7b82 */ /* 0x000f620000000a00 */
[----:B-1----:R-:W-:-:S02]  /*0080*/  LOP3.LUT R0, R0, 0x7f, RZ, 0xc0, !PT ;  /* 0x0000007f00007812 */ /* 0x002fc400078ec0ff */
[----:B---3--:R-:W-:Y:S02]  /*0090*/  SHF.R.S32.HI R2, RZ, 0x18, R3 ;  /* 0x00000018ff027819 */ /* 0x008fe40000011403 */
[----:B------:R-:W-:Y:S02]  /*00a0*/  LEA R0, R3, R0, 0x7 ;  /* 0x0000000003007211 */ /* 0x000fe400078e38ff */
[----:B------:R-:W-:-:S04]  /*00b0*/  SGXT R3, R2, 0x1 ;  /* 0x000000010203781a */ /* 0x000fc80000000200 */
[----:B------:R-:W-:-:S04]  /*00c0*/  LEA.HI R3, R3, R0, RZ, 0x6 ;  /* 0x0000000003037211 */ /* 0x000fc800078f30ff */
[----:B------:R-:W-:-:S04]  /*00d0*/  SHF.R.S32.HI R3, RZ, 0x6, R3 ;  /* 0x00000006ff037819 */ /* 0x000fc80000011403 */
[----:B------:R-:W-:-:S04]  /*00e0*/  LEA.HI R2, R3, R3, RZ, 0x6 ;  /* 0x0000000303027211 */ /* 0x000fc800078f30ff */
[----:B------:R-:W-:-:S04]  /*00f0*/  LOP3.LUT R2, R2, 0xffffffc0, RZ, 0xc0, !PT ;  /* 0xffffffc002027812 */ /* 0x000fc800078ec0ff */
[----:B------:R-:W-:Y:S02]  /*0100*/  IADD3 R13, R3, -R2, RZ ;  /* 0x80000002030d7210 */ /* 0x000fe40007ffe0ff */
[----:B------:R-:W1:Y:S03]  /*0110*/  LDC.64 R2, c[0x0][0x210] ;  /* 0x00008400ff027b82 */ /* 0x000e660000000a00 */
[----:B--2---:R-:W-:-:S06]  /*0120*/  IMAD.WIDE R6, R13, 0x4, R6 ;  /* 0x000000040d067825 */ /* 0x004fcc00078e0206 */
[----:B------:R-:W2:Y:S01]  /*0130*/  LDG.E.EL R6, desc[UR4][R6.64] ;  /* 0x0000000406067981 */ /* 0x000ea2000c2e1900 */
[----:B----4-:R-:W-:-:S04]  /*0140*/  IMAD.WIDE R4, R13, 0x4, R4 ;  /* 0x000000040d047825 */ /* 0x010fc800078e0204 */
[C---:B-----5:R-:W-:Y:S02]  /*0150*/  IMAD.WIDE R8, R13.reuse, 0x4, R8 ;  /* 0x000000040d087825 */ /* 0x060fe400078e0208 */
[----:B------:R3:W4:Y:S02]  /*0160*/  LDG.E.EL R5, desc[UR4][R4.64] ;  /* 0x0000000404057981 */ /* 0x000724000c2e1900 */
[----:B0-----:R-:W-:Y:S02]  /*0170*/  IMAD.WIDE R10, R13, 0x4, R10 ;  /* 0x000000040d0a7825 */ /* 0x001fe400078e020a */
[----:B------:R-:W5:Y:S02]  /*0180*/  LDG.E.EL R8, desc[UR4][R8.64] ;  /* 0x0000000408087981 */ /* 0x000f64000c2e1900 */
[C---:B-1----:R-:W-:Y:S02]  /*0190*/  IMAD.WIDE R2, R0.reuse, 0x4, R2 ;  /* 0x0000000400027825 */ /* 0x042fe400078e0202 */
[----:B------:R-:W5:Y:S04]  /*01a0*/  LDG.E.EL R11, desc[UR4][R10.64] ;  /* 0x000000040a0b7981 */ /* 0x000f68000c2e1900 */
[----:B------:R0:W4:Y:S01]  /*01b0*/  LDG.E R12, desc[UR4][R2.64] ;  /* 0x00000004020c7981 */ /* 0x000122000c1e1900 */
[----:B---3--:R-:W-:Y:S01]  /*01c0*/  HFMA2.MMA R4, -RZ, RZ, 1.625, 0 ;  /* 0x3e800000ff047435 */ /* 0x008fe200000001ff */
[----:B0-----:R-:W0:Y:S02]  /*01d0*/  LDC.64 R2, c[0x0][0x238] ;  /* 0x00008e00ff027b82 */ /* 0x001e240000000a00 */
[----:B0-----:R-:W-:-:S04]  /*01e0*/  IMAD.WIDE R2, R0, 0x4, R2 ;  /* 0x0000000400027825 */ /* 0x001fc800078e0202 */
[----:B--2---:R-:W-:-:S04]  /*01f0*/  FADD R6, R6, 9.9999997473787516356e-06 ;  /* 0x3727c5ac06067421 */ /* 0x004fc80000000000 */
[----:B------:R-:W0:Y:S02]  /*0200*/  MUFU.SQRT R7, R6 ;  /* 0x0000000600077308 */ /* 0x000e240000002000 */
[C---:B0-----:R-:W-:Y:S02]  /*0210*/  FSETP.GT.AND P0, PT, R7.reuse, 8.50705917302346158658e+37, PT ;  /* 0x7e8000000700780b */ /* 0x041fe40003f04000 */
[----:B------:R-:W-:-:S11]  /*0220*/  FSETP.GEU.AND P1, PT, R7, 1.175494350822287508e-38, PT ;  /* 0x008000000700780b */ /* 0x000fd60003f2e000 */
[----:B------:R-:W-:-:S04]  /*0230*/  @P0 FMUL R7, R7, 0.25 ;  /* 0x3e80000007070820 */ /* 0x000fc80000400000 */
[----:B------:R-:W-:-:S06]  /*0240*/  @!P1 FMUL R7, R7, 16777216 ;  /* 0x4b80000007079820 */ /* 0x000fcc0000400000 */
[----:B------:R-:W0:Y:S01]  /*0250*/  MUFU.RCP R7, R7 ;  /* 0x0000000700077308 */ /* 0x000e220000001000 */
[----:B------:R-:W-:Y:S01]  /*0260*/  FSEL R4, R4, 1, P0 ;  /* 0x3f80000004047808 */ /* 0x000fe20000000000 */
[----:B----4-:R-:W-:-:S04]  /*0270*/  FADD R5, R12, -R5 ;  /* 0x800000050c057221 */ /* 0x010fc80000000000 */
[----:B------:R-:W-:-:S04]  /*0280*/  @!P1 FMUL R4, R4, 16777216 ;  /* 0x4b80000004049820 */ /* 0x000fc80000400000 */
[----:B0-----:R-:W-:-:S04]  /*0290*/  FMUL R4, R7, R4 ;  /* 0x0000000407047220 */ /* 0x001fc80000400000 */
[----:B------:R-:W-:-:S04]  /*02a0*/  FMUL R4, R5, R4 ;  /* 0x0000000405047220 */ /* 0x000fc80000400000 */
[----:B-----5:R-:W-:-:S05]  /*02b0*/  FFMA R11, R8, R4, R11 ;  /* 0x00000004080b7223 */ /* 0x020fca000000000b */
[----:B------:R-:W-:Y:S01]  /*02c0*/  STG.E desc[UR4][R2.64], R11 ;  /* 0x0000000b02007986 */ /* 0x000fe2000c101904 */
[----:B------:R-:W-:Y:S05]  /*02d0*/  EXIT ;  /* 0x000000000000794d */ /* 0x000fea0003800000 */
.L_x_0:
[----:B------:R-:W-:-:S00]  /*02e0*/  BRA `(.L_x_0) ;  /* 0xfffffffc00fc7947 */ /* 0x000fc0000383ffff */
[----:B------:R-:W-:-:S00]  /*02f0*/  NOP ;  /* 0x0000000000007918 */ /* 0x000fc00000000000 */
        /* <DEDUP_REMOVED lines=8> */
.L_x_1:


//--------------------- .nv.global.init           --------------------------
	.section	.nv.global.init,"aw",@progbits
.nv.global.init:
	.type		_$_str,@object
	.size		_$_str,(_$_str_$_2 - _$_str)
_$_str:
        /*0000*/ 	.byte	0x5f, 0x5f, 0x43, 0x55, 0x44, 0x41, 0x5f, 0x46, 0x54, 0x5a, 0x00
	.type		_$_str_$_2,@object
	.size		_$_str_$_2,(.L_1 - _$_str_$_2)
_$_str_$_2:
        /*000b*/ 	.byte	0x5f, 0x5f, 0x43, 0x55, 0x44, 0x41, 0x5f, 0x50, 0x52, 0x45, 0x43, 0x5f, 0x53, 0x51, 0x52, 0x54
        /*001b*/ 	.byte	0x00
.L_1:


//--------------------- .nv.constant0.triton_poi_fused__native_batch_norm_legit_no_training_28 --------------------------
	.section	.nv.constant0.triton_poi_fused__native_batch_norm_legit_no_training_28,"a",@progbits
	.sectionflags	@""
	.align	4
.nv.constant0.triton_poi_fused__native_batch_norm_legit_no_training_28:
	.zero		580
